//
// Generated by NVIDIA NVVM Compiler
//
// Compiler Build ID: CL-36424714
// Cuda compilation tools, release 13.0, V13.0.88
// Based on NVVM 20.0.0
//

.version 9.0
.target sm_100
.address_size 64

	// .globl	_Z25calculateGlobalMeanKernelPKdPdi
.func  (.param .b64 func_retval0) __internal_accurate_pow
(
	.param .b64 __internal_accurate_pow_param_0
)
;
.extern .shared .align 16 .b8 sdata[];

.visible .entry _Z25calculateGlobalMeanKernelPKdPdi(
	.param .u64 .ptr .align 1 _Z25calculateGlobalMeanKernelPKdPdi_param_0,
	.param .u64 .ptr .align 1 _Z25calculateGlobalMeanKernelPKdPdi_param_1,
	.param .u32 _Z25calculateGlobalMeanKernelPKdPdi_param_2
)
{
	.reg .pred 	%p<6>;
	.reg .b32 	%r<14>;
	.reg .b64 	%rd<9>;
	.reg .b64 	%fd<9>;

	ld.param.u64 	%rd1, [_Z25calculateGlobalMeanKernelPKdPdi_param_0];
	ld.param.u64 	%rd2, [_Z25calculateGlobalMeanKernelPKdPdi_param_1];
	ld.param.u32 	%r8, [_Z25calculateGlobalMeanKernelPKdPdi_param_2];
	mov.u32 	%r1, %tid.x;
	mov.u32 	%r2, %ctaid.x;
	mov.u32 	%r13, %ntid.x;
	mad.lo.s32 	%r4, %r2, %r13, %r1;
	setp.ge.u32 	%p1, %r4, %r8;
	mov.f64 	%fd8, 0d0000000000000000;
	@%p1 bra 	$L__BB0_2;
	cvta.to.global.u64 	%rd3, %rd1;
	mul.wide.u32 	%rd4, %r4, 8;
	add.s64 	%rd5, %rd3, %rd4;
	ld.global.f64 	%fd8, [%rd5];
$L__BB0_2:
	shl.b32 	%r9, %r1, 3;
	mov.u32 	%r10, sdata;
	add.s32 	%r5, %r10, %r9;
	st.shared.f64 	[%r5], %fd8;
	bar.sync 	0;
	setp.lt.u32 	%p2, %r13, 2;
	@%p2 bra 	$L__BB0_6;
$L__BB0_3:
	shr.u32 	%r7, %r13, 1;
	setp.ge.u32 	%p3, %r1, %r7;
	@%p3 bra 	$L__BB0_5;
	shl.b32 	%r11, %r7, 3;
	add.s32 	%r12, %r5, %r11;
	ld.shared.f64 	%fd4, [%r12];
	ld.shared.f64 	%fd5, [%r5];
	add.f64 	%fd6, %fd4, %fd5;
	st.shared.f64 	[%r5], %fd6;
$L__BB0_5:
	bar.sync 	0;
	setp.gt.u32 	%p4, %r13, 3;
	mov.u32 	%r13, %r7;
	@%p4 bra 	$L__BB0_3;
$L__BB0_6:
	setp.ne.s32 	%p5, %r1, 0;
	@%p5 bra 	$L__BB0_8;
	ld.shared.f64 	%fd7, [sdata];
	cvta.to.global.u64 	%rd6, %rd2;
	mul.wide.u32 	%rd7, %r2, 8;
	add.s64 	%rd8, %rd6, %rd7;
	st.global.f64 	[%rd8], %fd7;
$L__BB0_8:
	ret;

}
	// .globl	_Z23calculateVarianceKernelPKdPddi
.visible .entry _Z23calculateVarianceKernelPKdPddi(
	.param .u64 .ptr .align 1 _Z23calculateVarianceKernelPKdPddi_param_0,
	.param .u64 .ptr .align 1 _Z23calculateVarianceKernelPKdPddi_param_1,
	.param .f64 _Z23calculateVarianceKernelPKdPddi_param_2,
	.param .u32 _Z23calculateVarianceKernelPKdPddi_param_3
)
{
	.reg .pred 	%p<19>;
	.reg .b32 	%r<32>;
	.reg .b64 	%rd<9>;
	.reg .b64 	%fd<28>;

	ld.param.u64 	%rd1, [_Z23calculateVarianceKernelPKdPddi_param_0];
	ld.param.u64 	%rd2, [_Z23calculateVarianceKernelPKdPddi_param_1];
	ld.param.f64 	%fd11, [_Z23calculateVarianceKernelPKdPddi_param_2];
	ld.param.u32 	%r11, [_Z23calculateVarianceKernelPKdPddi_param_3];
	mov.u32 	%r1, %tid.x;
	mov.u32 	%r2, %ctaid.x;
	mov.u32 	%r31, %ntid.x;
	mad.lo.s32 	%r4, %r2, %r31, %r1;
	setp.ge.u32 	%p1, %r4, %r11;
	mov.f64 	%fd27, 0d0000000000000000;
	@%p1 bra 	$L__BB1_9;
	cvta.to.global.u64 	%rd3, %rd1;
	mul.wide.u32 	%rd4, %r4, 8;
	add.s64 	%rd5, %rd3, %rd4;
	ld.global.f64 	%fd13, [%rd5];
	sub.f64 	%fd1, %fd13, %fd11;
	{
	.reg .b32 %temp; 
	mov.b64 	{%temp, %r5}, %fd1;
	}
	mov.f64 	%fd14, 0d4000000000000000;
	{
	.reg .b32 %temp; 
	mov.b64 	{%temp, %r12}, %fd14;
	}
	and.b32  	%r7, %r12, 2146435072;
	setp.eq.s32 	%p2, %r7, 1062207488;
	abs.f64 	%fd2, %fd1;
	{ // callseq 0, 0
	.param .b64 param0;
	st.param.f64 	[param0], %fd2;
	.param .b64 retval0;
	call.uni (retval0), 
	__internal_accurate_pow, 
	(
	param0
	);
	ld.param.f64 	%fd15, [retval0];
	} // callseq 0
	setp.lt.s32 	%p3, %r5, 0;
	neg.f64 	%fd17, %fd15;
	selp.f64 	%fd18, %fd17, %fd15, %p2;
	selp.f64 	%fd26, %fd18, %fd15, %p3;
	setp.neu.f64 	%p4, %fd1, 0d0000000000000000;
	@%p4 bra 	$L__BB1_3;
	setp.eq.s32 	%p5, %r7, 1062207488;
	selp.b32 	%r13, %r5, 0, %p5;
	setp.lt.s32 	%p6, %r12, 0;
	or.b32  	%r14, %r13, 2146435072;
	selp.b32 	%r15, %r14, %r13, %p6;
	mov.b32 	%r16, 0;
	mov.b64 	%fd26, {%r16, %r15};
$L__BB1_3:
	add.f64 	%fd19, %fd1, 0d4000000000000000;
	{
	.reg .b32 %temp; 
	mov.b64 	{%temp, %r17}, %fd19;
	}
	and.b32  	%r18, %r17, 2146435072;
	setp.ne.s32 	%p7, %r18, 2146435072;
	@%p7 bra 	$L__BB1_8;
	setp.num.f64 	%p8, %fd1, %fd1;
	@%p8 bra 	$L__BB1_6;
	mov.f64 	%fd20, 0d4000000000000000;
	add.rn.f64 	%fd26, %fd1, %fd20;
	bra.uni 	$L__BB1_8;
$L__BB1_6:
	setp.neu.f64 	%p9, %fd2, 0d7FF0000000000000;
	@%p9 bra 	$L__BB1_8;
	setp.lt.s32 	%p10, %r5, 0;
	setp.eq.s32 	%p11, %r7, 1062207488;
	setp.lt.s32 	%p12, %r12, 0;
	selp.b32 	%r20, 0, 2146435072, %p12;
	and.b32  	%r21, %r12, 2147483647;
	setp.ne.s32 	%p13, %r21, 1071644672;
	or.b32  	%r22, %r20, -2147483648;
	selp.b32 	%r23, %r22, %r20, %p13;
	selp.b32 	%r24, %r23, %r20, %p11;
	selp.b32 	%r25, %r24, %r20, %p10;
	mov.b32 	%r26, 0;
	mov.b64 	%fd26, {%r26, %r25};
$L__BB1_8:
	setp.eq.f64 	%p14, %fd1, 0d3FF0000000000000;
	selp.f64 	%fd27, 0d3FF0000000000000, %fd26, %p14;
$L__BB1_9:
	shl.b32 	%r27, %r1, 3;
	mov.u32 	%r28, sdata;
	add.s32 	%r8, %r28, %r27;
	st.shared.f64 	[%r8], %fd27;
	bar.sync 	0;
	setp.lt.u32 	%p15, %r31, 2;
	@%p15 bra 	$L__BB1_13;
$L__BB1_10:
	shr.u32 	%r10, %r31, 1;
	setp.ge.u32 	%p16, %r1, %r10;
	@%p16 bra 	$L__BB1_12;
	shl.b32 	%r29, %r10, 3;
	add.s32 	%r30, %r8, %r29;
	ld.shared.f64 	%fd21, [%r30];
	ld.shared.f64 	%fd22, [%r8];
	add.f64 	%fd23, %fd21, %fd22;
	st.shared.f64 	[%r8], %fd23;
$L__BB1_12:
	bar.sync 	0;
	setp.gt.u32 	%p17, %r31, 3;
	mov.u32 	%r31, %r10;
	@%p17 bra 	$L__BB1_10;
$L__BB1_13:
	setp.ne.s32 	%p18, %r1, 0;
	@%p18 bra 	$L__BB1_15;
	ld.shared.f64 	%fd24, [sdata];
	cvta.to.global.u64 	%rd6, %rd2;
	mul.wide.u32 	%rd7, %r2, 8;
	add.s64 	%rd8, %rd6, %rd7;
	st.global.f64 	[%rd8], %fd24;
$L__BB1_15:
	ret;

}
.func  (.param .b64 func_retval0) __internal_accurate_pow(
	.param .b64 __internal_accurate_pow_param_0
)
{
	.reg .pred 	%p<8>;
	.reg .b32 	%r<49>;
	.reg .b32 	%f<3>;
	.reg .b64 	%fd<109>;

	ld.param.f64 	%fd10, [__internal_accurate_pow_param_0];
	{
	.reg .b32 %temp; 
	mov.b64 	{%temp, %r46}, %fd10;
	}
	{
	.reg .b32 %temp; 
	mov.b64 	{%r45, %temp}, %fd10;
	}
	shr.u32 	%r47, %r46, 20;
	setp.gt.u32 	%p1, %r46, 1048575;
	@%p1 bra 	$L__BB2_2;
	mul.f64 	%fd11, %fd10, 0d4350000000000000;
	{
	.reg .b32 %temp; 
	mov.b64 	{%temp, %r46}, %fd11;
	}
	{
	.reg .b32 %temp; 
	mov.b64 	{%r45, %temp}, %fd11;
	}
	shr.u32 	%r16, %r46, 20;
	add.s32 	%r47, %r16, -54;
$L__BB2_2:
	add.s32 	%r48, %r47, -1023;
	and.b32  	%r17, %r46, -2146435073;
	or.b32  	%r18, %r17, 1072693248;
	mov.b64 	%fd107, {%r45, %r18};
	setp.lt.u32 	%p2, %r18, 1073127583;
	@%p2 bra 	$L__BB2_4;
	{
	.reg .b32 %temp; 
	mov.b64 	{%r19, %temp}, %fd107;
	}
	{
	.reg .b32 %temp; 
	mov.b64 	{%temp, %r20}, %fd107;
	}
	add.s32 	%r21, %r20, -1048576;
	mov.b64 	%fd107, {%r19, %r21};
	add.s32 	%r48, %r47, -1022;
$L__BB2_4:
	add.f64 	%fd12, %fd107, 0dBFF0000000000000;
	add.f64 	%fd13, %fd107, 0d3FF0000000000000;
	rcp.approx.ftz.f64 	%fd14, %fd13;
	neg.f64 	%fd15, %fd13;
	fma.rn.f64 	%fd16, %fd15, %fd14, 0d3FF0000000000000;
	fma.rn.f64 	%fd17, %fd16, %fd16, %fd16;
	fma.rn.f64 	%fd18, %fd17, %fd14, %fd14;
	mul.f64 	%fd19, %fd12, %fd18;
	fma.rn.f64 	%fd20, %fd12, %fd18, %fd19;
	mul.f64 	%fd21, %fd20, %fd20;
	fma.rn.f64 	%fd22, %fd21, 0d3EB0F5FF7D2CAFE2, 0d3ED0F5D241AD3B5A;
	fma.rn.f64 	%fd23, %fd22, %fd21, 0d3EF3B20A75488A3F;
	fma.rn.f64 	%fd24, %fd23, %fd21, 0d3F1745CDE4FAECD5;
	fma.rn.f64 	%fd25, %fd24, %fd21, 0d3F3C71C7258A578B;
	fma.rn.f64 	%fd26, %fd25, %fd21, 0d3F6249249242B910;
	fma.rn.f64 	%fd27, %fd26, %fd21, 0d3F89999999999DFB;
	sub.f64 	%fd28, %fd12, %fd20;
	add.f64 	%fd29, %fd28, %fd28;
	neg.f64 	%fd30, %fd20;
	fma.rn.f64 	%fd31, %fd30, %fd12, %fd29;
	mul.f64 	%fd32, %fd18, %fd31;
	fma.rn.f64 	%fd33, %fd21, %fd27, 0d3FB5555555555555;
	mov.f64 	%fd34, 0d3FB5555555555555;
	sub.f64 	%fd35, %fd34, %fd33;
	fma.rn.f64 	%fd36, %fd21, %fd27, %fd35;
	add.f64 	%fd37, %fd36, 0dBC46A4CB00B9E7B0;
	add.f64 	%fd38, %fd33, %fd37;
	sub.f64 	%fd39, %fd33, %fd38;
	add.f64 	%fd40, %fd37, %fd39;
	mul.rn.f64 	%fd41, %fd20, %fd20;
	neg.f64 	%fd42, %fd41;
	fma.rn.f64 	%fd43, %fd20, %fd20, %fd42;
	{
	.reg .b32 %temp; 
	mov.b64 	{%r22, %temp}, %fd32;
	}
	{
	.reg .b32 %temp; 
	mov.b64 	{%temp, %r23}, %fd32;
	}
	add.s32 	%r24, %r23, 1048576;
	mov.b64 	%fd44, {%r22, %r24};
	fma.rn.f64 	%fd45, %fd20, %fd44, %fd43;
	mul.rn.f64 	%fd46, %fd41, %fd20;
	neg.f64 	%fd47, %fd46;
	fma.rn.f64 	%fd48, %fd41, %fd20, %fd47;
	fma.rn.f64 	%fd49, %fd41, %fd32, %fd48;
	fma.rn.f64 	%fd50, %fd45, %fd20, %fd49;
	mul.rn.f64 	%fd51, %fd38, %fd46;
	neg.f64 	%fd52, %fd51;
	fma.rn.f64 	%fd53, %fd38, %fd46, %fd52;
	fma.rn.f64 	%fd54, %fd38, %fd50, %fd53;
	fma.rn.f64 	%fd55, %fd40, %fd46, %fd54;
	add.f64 	%fd56, %fd51, %fd55;
	sub.f64 	%fd57, %fd51, %fd56;
	add.f64 	%fd58, %fd55, %fd57;
	add.f64 	%fd59, %fd20, %fd56;
	sub.f64 	%fd60, %fd20, %fd59;
	add.f64 	%fd61, %fd56, %fd60;
	add.f64 	%fd62, %fd58, %fd61;
	add.f64 	%fd63, %fd32, %fd62;
	add.f64 	%fd64, %fd59, %fd63;
	sub.f64 	%fd65, %fd59, %fd64;
	add.f64 	%fd66, %fd63, %fd65;
	xor.b32  	%r25, %r48, -2147483648;
	mov.b32 	%r26, 1127219200;
	mov.b64 	%fd67, {%r25, %r26};
	mov.b32 	%r27, -2147483648;
	mov.b64 	%fd68, {%r27, %r26};
	sub.f64 	%fd69, %fd67, %fd68;
	fma.rn.f64 	%fd70, %fd69, 0d3FE62E42FEFA39EF, %fd64;
	fma.rn.f64 	%fd71, %fd69, 0dBFE62E42FEFA39EF, %fd70;
	sub.f64 	%fd72, %fd71, %fd64;
	sub.f64 	%fd73, %fd66, %fd72;
	fma.rn.f64 	%fd74, %fd69, 0d3C7ABC9E3B39803F, %fd73;
	add.f64 	%fd75, %fd70, %fd74;
	sub.f64 	%fd76, %fd70, %fd75;
	add.f64 	%fd77, %fd74, %fd76;
	mov.f64 	%fd78, 0d4000000000000000;
	{
	.reg .b32 %temp; 
	mov.b64 	{%temp, %r28}, %fd78;
	}
	{
	.reg .b32 %temp; 
	mov.b64 	{%r29, %temp}, %fd78;
	}
	shl.b32 	%r30, %r28, 1;
	setp.gt.u32 	%p3, %r30, -33554433;
	and.b32  	%r31, %r28, -15728641;
	selp.b32 	%r32, %r31, %r28, %p3;
	mov.b64 	%fd79, {%r29, %r32};
	mul.rn.f64 	%fd80, %fd75, %fd79;
	neg.f64 	%fd81, %fd80;
	fma.rn.f64 	%fd82, %fd75, %fd79, %fd81;
	fma.rn.f64 	%fd83, %fd77, %fd79, %fd82;
	add.f64 	%fd4, %fd80, %fd83;
	sub.f64 	%fd84, %fd80, %fd4;
	add.f64 	%fd5, %fd83, %fd84;
	fma.rn.f64 	%fd85, %fd4, 0d3FF71547652B82FE, 0d4338000000000000;
	{
	.reg .b32 %temp; 
	mov.b64 	{%r13, %temp}, %fd85;
	}
	mov.f64 	%fd86, 0dC338000000000000;
	add.rn.f64 	%fd87, %fd85, %fd86;
	fma.rn.f64 	%fd88, %fd87, 0dBFE62E42FEFA39EF, %fd4;
	fma.rn.f64 	%fd89, %fd87, 0dBC7ABC9E3B39803F, %fd88;
	fma.rn.f64 	%fd90, %fd89, 0d3E5ADE1569CE2BDF, 0d3E928AF3FCA213EA;
	fma.rn.f64 	%fd91, %fd90, %fd89, 0d3EC71DEE62401315;
	fma.rn.f64 	%fd92, %fd91, %fd89, 0d3EFA01997C89EB71;
	fma.rn.f64 	%fd93, %fd92, %fd89, 0d3F2A01A014761F65;
	fma.rn.f64 	%fd94, %fd93, %fd89, 0d3F56C16C1852B7AF;
	fma.rn.f64 	%fd95, %fd94, %fd89, 0d3F81111111122322;
	fma.rn.f64 	%fd96, %fd95, %fd89, 0d3FA55555555502A1;
	fma.rn.f64 	%fd97, %fd96, %fd89, 0d3FC5555555555511;
	fma.rn.f64 	%fd98, %fd97, %fd89, 0d3FE000000000000B;
	fma.rn.f64 	%fd99, %fd98, %fd89, 0d3FF0000000000000;
	fma.rn.f64 	%fd100, %fd99, %fd89, 0d3FF0000000000000;
	{
	.reg .b32 %temp; 
	mov.b64 	{%r14, %temp}, %fd100;
	}
	{
	.reg .b32 %temp; 
	mov.b64 	{%temp, %r15}, %fd100;
	}
	shl.b32 	%r33, %r13, 20;
	add.s32 	%r34, %r33, %r15;
	mov.b64 	%fd108, {%r14, %r34};
	{
	.reg .b32 %temp; 
	mov.b64 	{%temp, %r35}, %fd4;
	}
	mov.b32 	%f2, %r35;
	abs.f32 	%f1, %f2;
	setp.lt.f32 	%p4, %f1, 0f4086232B;
	@%p4 bra 	$L__BB2_7;
	setp.lt.f64 	%p5, %fd4, 0d0000000000000000;
	add.f64 	%fd101, %fd4, 0d7FF0000000000000;
	selp.f64 	%fd108, 0d0000000000000000, %fd101, %p5;
	setp.geu.f32 	%p6, %f1, 0f40874800;
	@%p6 bra 	$L__BB2_7;
	shr.u32 	%r36, %r13, 31;
	add.s32 	%r37, %r13, %r36;
	shr.s32 	%r38, %r37, 1;
	shl.b32 	%r39, %r38, 20;
	add.s32 	%r40, %r15, %r39;
	mov.b64 	%fd102, {%r14, %r40};
	sub.s32 	%r41, %r13, %r38;
	shl.b32 	%r42, %r41, 20;
	add.s32 	%r43, %r42, 1072693248;
	mov.b32 	%r44, 0;
	mov.b64 	%fd103, {%r44, %r43};
	mul.f64 	%fd108, %fd103, %fd102;
$L__BB2_7:
	abs.f64 	%fd104, %fd108;
	setp.eq.f64 	%p7, %fd104, 0d7FF0000000000000;
	fma.rn.f64 	%fd105, %fd108, %fd5, %fd108;
	selp.f64 	%fd106, %fd108, %fd105, %p7;
	st.param.f64 	[func_retval0], %fd106;
	ret;

}


// ===== COMPILED SASS (sm_100) =====

	.target	sm_100

	.elftype	@"ET_EXEC"


//--------------------- .note.nv.tkinfo           --------------------------
	.section	.note.nv.tkinfo,"",@"SHT_NOTE"
	.sectionflags	@"SHF_NOTE_NV_TKINFO"
	.tkinfo
        /*0018*/ 	.word	0x00000002
        /*0030*/ 	.string	""
        /*0030*/ 	.string	"ptxas"
        /*0030*/ 	.string	"Cuda compilation tools, release 13.0, V13.0.88"
        /*0030*/ 	.string	"Build cuda_13.0.r13.0/compiler.36424714_0"
        /*0030*/ 	.string	"-arch sm_100 -m 64 "



//--------------------- .note.nv.cuinfo           --------------------------
	.section	.note.nv.cuinfo,"",@"SHT_NOTE"
	.sectionflags	@"SHF_NOTE_NV_CUINFO"
        /*0018*/ 	.short	0x0002
        /*001a*/ 	.short	0x0064
        /*001c*/ 	.short	0x0082
	.zero		2


//--------------------- .nv.info                  --------------------------
	.section	.nv.info,"",@"SHT_CUDA_INFO"
	.align	4


	//----- nvinfo : EIATTR_REGCOUNT
	.align		4
        /*0000*/ 	.byte	0x04, 0x2f
        /*0002*/ 	.short	(.L_1 - .L_0)
	.align		4
.L_0:
        /*0004*/ 	.word	index@(_Z25calculateGlobalMeanKernelPKdPdi)
        /*0008*/ 	.word	0x0000000d


	//----- nvinfo : EIATTR_FRAME_SIZE
	.align		4
.L_1:
        /*000c*/ 	.byte	0x04, 0x11
        /*000e*/ 	.short	(.L_3 - .L_2)
	.align		4
.L_2:
        /*0010*/ 	.word	index@(_Z25calculateGlobalMeanKernelPKdPdi)
        /*0014*/ 	.word	0x00000000


	//----- nvinfo : EIATTR_REGCOUNT
	.align		4
.L_3:
        /*0018*/ 	.byte	0x04, 0x2f
        /*001a*/ 	.short	(.L_5 - .L_4)
	.align		4
.L_4:
        /*001c*/ 	.word	index@(_Z23calculateVarianceKernelPKdPddi)
        /*0020*/ 	.word	0x0000001d


	//----- nvinfo : EIATTR_FRAME_SIZE
	.align		4
.L_5:
        /*0024*/ 	.byte	0x04, 0x11
        /*0026*/ 	.short	(.L_7 - .L_6)
	.align		4
.L_6:
        /*0028*/ 	.word	index@($_Z23calculateVarianceKernelPKdPddi$__internal_accurate_pow)
        /*002c*/ 	.word	0x00000000


	//----- nvinfo : EIATTR_FRAME_SIZE
	.align		4
.L_7:
        /*0030*/ 	.byte	0x04, 0x11
        /*0032*/ 	.short	(.L_9 - .L_8)
	.align		4
.L_8:
        /*0034*/ 	.word	index@(_Z23calculateVarianceKernelPKdPddi)
        /*0038*/ 	.word	0x00000000


	//----- nvinfo : EIATTR_MIN_STACK_SIZE
	.align		4
.L_9:
        /*003c*/ 	.byte	0x04, 0x12
        /*003e*/ 	.short	(.L_11 - .L_10)
	.align		4
.L_10:
        /*0040*/ 	.word	index@(_Z23calculateVarianceKernelPKdPddi)
        /*0044*/ 	.word	0x00000000


	//----- nvinfo : EIATTR_MIN_STACK_SIZE
	.align		4
.L_11:
        /*0048*/ 	.byte	0x04, 0x12
        /*004a*/ 	.short	(.L_13 - .L_12)
	.align		4
.L_12:
        /*004c*/ 	.word	index@(_Z25calculateGlobalMeanKernelPKdPdi)
        /*0050*/ 	.word	0x00000000
.L_13:


//--------------------- .nv.compat                --------------------------
	.section	.nv.compat,"",@"SHT_CUDA_COMPAT_INFO"
	.align	4
        /*0000*/ 	.byte	0x02, 0x09, 0x00, 0x00, 0x02, 0x02, 0x01, 0x00, 0x02, 0x05, 0x05, 0x00, 0x03, 0x07, 0x01, 0x01
        /*0010*/ 	.byte	0x02, 0x03, 0x00, 0x00, 0x02, 0x06, 0x01, 0x00, 0x04, 0x0b, 0x08, 0x00, 0x01, 0x00, 0x00, 0x00
        /*0020*/ 	.byte	0x00, 0x00, 0x00, 0x00


//--------------------- .nv.info._Z23calculateVarianceKernelPKdPddi --------------------------
	.section	.nv.info._Z23calculateVarianceKernelPKdPddi,"",@"SHT_CUDA_INFO"
	.sectionflags	@""
	.align	4


	//----- nvinfo : EIATTR_CUDA_API_VERSION
	.align		4
        /*0000*/ 	.byte	0x04, 0x37
        /*0002*/ 	.short	(.L_15 - .L_14)
.L_14:
        /*0004*/ 	.word	0x00000082


	//----- nvinfo : EIATTR_KPARAM_INFO
	.align		4
.L_15:
        /*0008*/ 	.byte	0x04, 0x17
        /*000a*/ 	.short	(.L_17 - .L_16)
.L_16:
        /*000c*/ 	.word	0x00000000
        /*0010*/ 	.short	0x0003
        /*0012*/ 	.short	0x0018
        /*0014*/ 	.byte	0x00, 0xf0, 0x11, 0x00


	//----- nvinfo : EIATTR_KPARAM_INFO
	.align		4
.L_17:
        /*0018*/ 	.byte	0x04, 0x17
        /*001a*/ 	.short	(.L_19 - .L_18)
.L_18:
        /*001c*/ 	.word	0x00000000
        /*0020*/ 	.short	0x0002
        /*0022*/ 	.short	0x0010
        /*0024*/ 	.byte	0x00, 0xf0, 0x21, 0x00


	//----- nvinfo : EIATTR_KPARAM_INFO
	.align		4
.L_19:
        /*0028*/ 	.byte	0x04, 0x17
        /*002a*/ 	.short	(.L_21 - .L_20)
.L_20:
        /*002c*/ 	.word	0x00000000
        /*0030*/ 	.short	0x0001
        /*0032*/ 	.short	0x0008
        /*0034*/ 	.byte	0x00, 0xf5, 0x21, 0x00


	//----- nvinfo : EIATTR_KPARAM_INFO
	.align		4
.L_21:
        /*0038*/ 	.byte	0x04, 0x17
        /*003a*/ 	.short	(.L_23 - .L_22)
.L_22:
        /*003c*/ 	.word	0x00000000
        /*0040*/ 	.short	0x0000
        /*0042*/ 	.short	0x0000
        /*0044*/ 	.byte	0x00, 0xf5, 0x21, 0x00


	//----- nvinfo : EIATTR_SPARSE_MMA_MASK
	.align		4
.L_23:
        /*0048*/ 	.byte	0x03, 0x50
        /*004a*/ 	.short	0x0000


	//----- nvinfo : EIATTR_MAXREG_COUNT
	.align		4
        /*004c*/ 	.byte	0x03, 0x1b
        /*004e*/ 	.short	0x00ff


	//----- nvinfo : EIATTR_NUM_BARRIERS
	.align		4
        /*0050*/ 	.byte	0x02, 0x4c
        /*0052*/ 	.byte	0x01
	.zero		1


	//----- nvinfo : EIATTR_MERCURY_ISA_VERSION
	.align		4
        /*0054*/ 	.byte	0x03, 0x5f
        /*0056*/ 	.short	0x0101


	//----- nvinfo : EIATTR_VRC_CTA_INIT_COUNT
	.align		4
        /*0058*/ 	.byte	0x02, 0x4a
	.zero		1
	.zero		1


	//----- nvinfo : EIATTR_EXIT_INSTR_OFFSETS
	.align		4
        /*005c*/ 	.byte	0x04, 0x1c
        /*005e*/ 	.short	(.L_25 - .L_24)


	//   ....[0]....
.L_24:
        /*0060*/ 	.word	0x000003d0


	//   ....[1]....
        /*0064*/ 	.word	0x00000450


	//----- nvinfo : EIATTR_CRS_STACK_SIZE
	.align		4
.L_25:
        /*0068*/ 	.byte	0x04, 0x1e
        /*006a*/ 	.short	(.L_27 - .L_26)
.L_26:
        /*006c*/ 	.word	0x00000000


	//----- nvinfo : EIATTR_CBANK_PARAM_SIZE
	.align		4
.L_27:
        /*0070*/ 	.byte	0x03, 0x19
        /*0072*/ 	.short	0x001c


	//----- nvinfo : EIATTR_PARAM_CBANK
	.align		4
        /*0074*/ 	.byte	0x04, 0x0a
        /*0076*/ 	.short	(.L_29 - .L_28)
	.align		4
.L_28:
        /*0078*/ 	.word	index@(.nv.constant0._Z23calculateVarianceKernelPKdPddi)
        /*007c*/ 	.short	0x0380
        /*007e*/ 	.short	0x001c


	//----- nvinfo : EIATTR_SW_WAR
	.align		4
.L_29:
        /*0080*/ 	.byte	0x04, 0x36
        /*0082*/ 	.short	(.L_31 - .L_30)
.L_30:
        /*0084*/ 	.word	0x00000008
.L_31:


//--------------------- .nv.info._Z25calculateGlobalMeanKernelPKdPdi --------------------------
	.section	.nv.info._Z25calculateGlobalMeanKernelPKdPdi,"",@"SHT_CUDA_INFO"
	.sectionflags	@""
	.align	4


	//----- nvinfo : EIATTR_CUDA_API_VERSION
	.align		4
        /*0000*/ 	.byte	0x04, 0x37
        /*0002*/ 	.short	(.L_33 - .L_32)
.L_32:
        /*0004*/ 	.word	0x00000082


	//----- nvinfo : EIATTR_KPARAM_INFO
	.align		4
.L_33:
        /*0008*/ 	.byte	0x04, 0x17
        /*000a*/ 	.short	(.L_35 - .L_34)
.L_34:
        /*000c*/ 	.word	0x00000000
        /*0010*/ 	.short	0x0002
        /*0012*/ 	.short	0x0010
        /*0014*/ 	.byte	0x00, 0xf0, 0x11, 0x00


	//----- nvinfo : EIATTR_KPARAM_INFO
	.align		4
.L_35:
        /*0018*/ 	.byte	0x04, 0x17
        /*001a*/ 	.short	(.L_37 - .L_36)
.L_36:
        /*001c*/ 	.word	0x00000000
        /*0020*/ 	.short	0x0001
        /*0022*/ 	.short	0x0008
        /*0024*/ 	.byte	0x00, 0xf5, 0x21, 0x00


	//----- nvinfo : EIATTR_KPARAM_INFO
	.align		4
.L_37:
        /*0028*/ 	.byte	0x04, 0x17
        /*002a*/ 	.short	(.L_39 - .L_38)
.L_38:
        /*002c*/ 	.word	0x00000000
        /*0030*/ 	.short	0x0000
        /*0032*/ 	.short	0x0000
        /*0034*/ 	.byte	0x00, 0xf5, 0x21, 0x00


	//----- nvinfo : EIATTR_SPARSE_MMA_MASK
	.align		4
.L_39:
        /*0038*/ 	.byte	0x03, 0x50
        /*003a*/ 	.short	0x0000


	//----- nvinfo : EIATTR_MAXREG_COUNT
	.align		4
        /*003c*/ 	.byte	0x03, 0x1b
        /*003e*/ 	.short	0x00ff


	//----- nvinfo : EIATTR_NUM_BARRIERS
	.align		4
        /*0040*/ 	.byte	0x02, 0x4c
        /*0042*/ 	.byte	0x01
	.zero		1


	//----- nvinfo : EIATTR_MERCURY_ISA_VERSION
	.align		4
        /*0044*/ 	.byte	0x03, 0x5f
        /*0046*/ 	.short	0x0101


	//----- nvinfo : EIATTR_VRC_CTA_INIT_COUNT
	.align		4
        /*0048*/ 	.byte	0x02, 0x4a
	.zero		1
	.zero		1


	//----- nvinfo : EIATTR_EXIT_INSTR_OFFSETS
	.align		4
        /*004c*/ 	.byte	0x04, 0x1c
        /*004e*/ 	.short	(.L_41 - .L_40)


	//   ....[0]....
.L_40:
        /*0050*/ 	.word	0x00000210


	//   ....[1]....
        /*0054*/ 	.word	0x00000290


	//----- nvinfo : EIATTR_CBANK_PARAM_SIZE
	.align		4
.L_41:
        /*0058*/ 	.byte	0x03, 0x19
        /*005a*/ 	.short	0x0014


	//----- nvinfo : EIATTR_PARAM_CBANK
	.align		4
        /*005c*/ 	.byte	0x04, 0x0a
        /*005e*/ 	.short	(.L_43 - .L_42)
	.align		4
.L_42:
        /*0060*/ 	.word	index@(.nv.constant0._Z25calculateGlobalMeanKernelPKdPdi)
        /*0064*/ 	.short	0x0380
        /*0066*/ 	.short	0x0014


	//----- nvinfo : EIATTR_SW_WAR
	.align		4
.L_43:
        /*0068*/ 	.byte	0x04, 0x36
        /*006a*/ 	.short	(.L_45 - .L_44)
.L_44:
        /*006c*/ 	.word	0x00000008
.L_45:


//--------------------- .nv.callgraph             --------------------------
	.section	.nv.callgraph,"",@"SHT_CUDA_CALLGRAPH"
	.align	4
	.sectionentsize	8
	.align		4
        /*0000*/ 	.word	0x00000000
	.align		4
        /*0004*/ 	.word	0xffffffff
	.align		4
        /*0008*/ 	.word	0x00000000
	.align		4
        /*000c*/ 	.word	0xfffffffe
	.align		4
        /*0010*/ 	.word	0x00000000
	.align		4
        /*0014*/ 	.word	0xfffffffd
	.align		4
        /*0018*/ 	.word	0x00000000
	.align		4
        /*001c*/ 	.word	0xfffffffc


//--------------------- .text._Z23calculateVarianceKernelPKdPddi --------------------------
	.section	.text._Z23calculateVarianceKernelPKdPddi,"ax",@progbits
	.align	128
        .global         _Z23calculateVarianceKernelPKdPddi
        .type           _Z23calculateVarianceKernelPKdPddi,@function
        .size           _Z23calculateVarianceKernelPKdPddi,(.L_x_12 - _Z23calculateVarianceKernelPKdPddi)
        .other          _Z23calculateVarianceKernelPKdPddi,@"STO_CUDA_ENTRY STV_DEFAULT"
_Z23calculateVarianceKernelPKdPddi:
.text._Z23calculateVarianceKernelPKdPddi:
[----:B------:R-:W-:Y:S01]  /*0000*/  LDC R1, c[0x0][0x37c] ;  /* 0x0000df00ff017b82 */ /* 0x000fe20000000800 */
[----:B------:R-:W0:Y:S01]  /*0010*/  S2R R2, SR_TID.X ;  /* 0x0000000000027919 */ /* 0x000e220000002100 */
[----:B------:R-:W1:Y:S01]  /*0020*/  LDCU UR4, c[0x0][0x360] ;  /* 0x00006c00ff0477ac */ /* 0x000e620008000800 */
[----:B------:R-:W-:Y:S01]  /*0030*/  BSSY.RECONVERGENT B0, `(.L_x_0) ;  /* 0x0000025000007945 */ /* 0x000fe20003800200 */
[----:B------:R-:W-:Y:S01]  /*0040*/  CS2R R4, SRZ ;  /* 0x0000000000047805 */ /* 0x000fe2000001ff00 */
[----:B------:R-:W0:Y:S01]  /*0050*/  S2R R3, SR_CTAID.X ;  /* 0x0000000000037919 */ /* 0x000e220000002500 */
[----:B------:R-:W2:Y:S01]  /*0060*/  LDCU UR5, c[0x0][0x398] ;  /* 0x00007300ff0577ac */ /* 0x000ea20008000800 */
[----:B------:R-:W3:Y:S01]  /*0070*/  LDCU.64 UR6, c[0x0][0x358] ;  /* 0x00006b00ff0677ac */ /* 0x000ee20008000a00 */
[----:B-1----:R-:W-:Y:S02]  /*0080*/  IMAD.U32 R26, RZ, RZ, UR4 ;  /* 0x00000004ff1a7e24 */ /* 0x002fe4000f8e00ff */
[----:B0-----:R-:W-:-:S05]  /*0090*/  IMAD R9, R3, UR4, R2 ;  /* 0x0000000403097c24 */ /* 0x001fca000f8e0202 */
[----:B--2---:R-:W-:-:S13]  /*00a0*/  ISETP.GE.U32.AND P0, PT, R9, UR5, PT ;  /* 0x0000000509007c0c */ /* 0x004fda000bf06070 */
[----:B---3--:R-:W-:Y:S05]  /*00b0*/  @P0 BRA `(.L_x_1) ;  /* 0x0000000000700947 */ /* 0x008fea0003800000 */
[----:B------:R-:W0:Y:S01]  /*00c0*/  LDC.64 R6, c[0x0][0x380] ;  /* 0x0000e000ff067b82 */ /* 0x000e220000000a00 */
[----:B------:R-:W1:Y:S01]  /*00d0*/  LDCU.64 UR4, c[0x0][0x390] ;  /* 0x00007200ff0477ac */ /* 0x000e620008000a00 */
[----:B0-----:R-:W-:-:S05]  /*00e0*/  IMAD.WIDE.U32 R6, R9, 0x8, R6 ;  /* 0x0000000809067825 */ /* 0x001fca00078e0006 */
[----:B------:R-:W1:Y:S01]  /*00f0*/  LDG.E.64 R4, desc[UR6][R6.64] ;  /* 0x0000000606047981 */ /* 0x000e62000c1e1b00 */
[----:B------:R-:W-:Y:S01]  /*0100*/  BSSY.RECONVERGENT B1, `(.L_x_2) ;  /* 0x0000004000017945 */ /* 0x000fe20003800200 */
[----:B------:R-:W-:Y:S01]  /*0110*/  MOV R0, 0x140 ;  /* 0x0000014000007802 */ /* 0x000fe20000000f00 */
[----:B-1----:R-:W-:-:S11]  /*0120*/  DADD R4, R4, -UR4 ;  /* 0x8000000404047e29 */ /* 0x002fd60008000000 */
[----:B------:R-:W-:Y:S05]  /*0130*/  CALL.REL.NOINC `($_Z23calculateVarianceKernelPKdPddi$__internal_accurate_pow) ;  /* 0x0000000000c87944 */ /* 0x000fea0003c00000 */
[----:B------:R-:W-:Y:S05]  /*0140*/  BSYNC.RECONVERGENT B1 ;  /* 0x0000000000017941 */ /* 0x000fea0003800200 */
.L_x_2:
[C---:B------:R-:W-:Y:S01]  /*0150*/  DADD R6, R4.reuse, 2 ;  /* 0x4000000004067429 */ /* 0x040fe20000000000 */
[----:B------:R-:W-:Y:S01]  /*0160*/  BSSY.RECONVERGENT B1, `(.L_x_3) ;  /* 0x000000f000017945 */ /* 0x000fe20003800200 */
[C---:B------:R-:W-:Y:S02]  /*0170*/  DSETP.NEU.AND P1, PT, R4.reuse, RZ, PT ;  /* 0x000000ff0400722a */ /* 0x040fe40003f2d000 */
[----:B------:R-:W-:-:S06]  /*0180*/  DSETP.NEU.AND P0, PT, R4, 1, PT ;  /* 0x3ff000000400742a */ /* 0x000fcc0003f0d000 */
[----:B------:R-:W-:Y:S01]  /*0190*/  LOP3.LUT R6, R7, 0x7ff00000, RZ, 0xc0, !PT ;  /* 0x7ff0000007067812 */ /* 0x000fe200078ec0ff */
[----:B------:R-:W-:-:S03]  /*01a0*/  IMAD.MOV.U32 R7, RZ, RZ, R9 ;  /* 0x000000ffff077224 */ /* 0x000fc600078e0009 */
[----:B------:R-:W-:Y:S01]  /*01b0*/  ISETP.NE.AND P2, PT, R6, 0x7ff00000, PT ;  /* 0x7ff000000600780c */ /* 0x000fe20003f45270 */
[----:B------:R-:W-:Y:S01]  /*01c0*/  IMAD.MOV.U32 R6, RZ, RZ, R8 ;  /* 0x000000ffff067224 */ /* 0x000fe200078e0008 */
[----:B------:R-:W-:-:S11]  /*01d0*/  @!P1 CS2R R6, SRZ ;  /* 0x0000000000069805 */ /* 0x000fd6000001ff00 */
[----:B------:R-:W-:Y:S05]  /*01e0*/  @P2 BRA `(.L_x_4) ;  /* 0x0000000000182947 */ /* 0x000fea0003800000 */
[----:B------:R-:W-:-:S14]  /*01f0*/  DSETP.NAN.AND P1, PT, R4, R4, PT ;  /* 0x000000040400722a */ /* 0x000fdc0003f28000 */
[----:B------:R-:W-:Y:S01]  /*0200*/  @P1 DADD R6, R4, 2 ;  /* 0x4000000004061429 */ /* 0x000fe20000000000 */
[----:B------:R-:W-:Y:S10]  /*0210*/  @P1 BRA `(.L_x_4) ;  /* 0x00000000000c1947 */ /* 0x000ff40003800000 */
[----:B------:R-:W-:-:S14]  /*0220*/  DSETP.NEU.AND P1, PT, |R4|, +INF , PT ;  /* 0x7ff000000400742a */ /* 0x000fdc0003f2d200 */
[----:B------:R-:W-:Y:S02]  /*0230*/  @!P1 IMAD.MOV.U32 R6, RZ, RZ, 0x0 ;  /* 0x00000000ff069424 */ /* 0x000fe400078e00ff */
[----:B------:R-:W-:-:S07]  /*0240*/  @!P1 IMAD.MOV.U32 R7, RZ, RZ, 0x7ff00000 ;  /* 0x7ff00000ff079424 */ /* 0x000fce00078e00ff */
.L_x_4:
[----:B------:R-:W-:Y:S05]  /*0250*/  BSYNC.RECONVERGENT B1 ;  /* 0x0000000000017941 */ /* 0x000fea0003800200 */
.L_x_3:
[----:B------:R-:W-:Y:S02]  /*0260*/  FSEL R4, R6, RZ, P0 ;  /* 0x000000ff06047208 */ /* 0x000fe40000000000 */
[----:B------:R-:W-:-:S07]  /*0270*/  FSEL R5, R7, 1.875, P0 ;  /* 0x3ff0000007057808 */ /* 0x000fce0000000000 */
.L_x_1:
[----:B------:R-:W-:Y:S05]  /*0280*/  BSYNC.RECONVERGENT B0 ;  /* 0x0000000000007941 */ /* 0x000fea0003800200 */
.L_x_0:
[----:B------:R-:W0:Y:S01]  /*0290*/  S2UR UR5, SR_CgaCtaId ;  /* 0x00000000000579c3 */ /* 0x000e220000008800 */
[----:B------:R-:W-:Y:S01]  /*02a0*/  UMOV UR4, 0x400 ;  /* 0x0000040000047882 */ /* 0x000fe20000000000 */
[----:B------:R-:W-:Y:S02]  /*02b0*/  ISETP.GE.U32.AND P1, PT, R26, 0x2, PT ;  /* 0x000000021a00780c */ /* 0x000fe40003f26070 */
[----:B------:R-:W-:Y:S01]  /*02c0*/  ISETP.NE.AND P0, PT, R2, RZ, PT ;  /* 0x000000ff0200720c */ /* 0x000fe20003f05270 */
[----:B0-----:R-:W-:-:S06]  /*02d0*/  ULEA UR4, UR5, UR4, 0x18 ;  /* 0x0000000405047291 */ /* 0x001fcc000f8ec0ff */
[----:B------:R-:W-:-:S05]  /*02e0*/  LEA R9, R2, UR4, 0x3 ;  /* 0x0000000402097c11 */ /* 0x000fca000f8e18ff */
[----:B------:R0:W-:Y:S01]  /*02f0*/  STS.64 [R9], R4 ;  /* 0x0000000409007388 */ /* 0x0001e20000000a00 */
[----:B------:R-:W-:Y:S06]  /*0300*/  BAR.SYNC.DEFER_BLOCKING 0x0 ;  /* 0x0000000000007b1d */ /* 0x000fec0000010000 */
[----:B------:R-:W-:Y:S05]  /*0310*/  @!P1 BRA `(.L_x_5) ;  /* 0x00000000002c9947 */ /* 0x000fea0003800000 */
.L_x_6:
[----:B------:R-:W-:-:S04]  /*0320*/  SHF.R.U32.HI R8, RZ, 0x1, R26 ;  /* 0x00000001ff087819 */ /* 0x000fc8000001161a */
[----:B------:R-:W-:-:S13]  /*0330*/  ISETP.GE.U32.AND P1, PT, R2, R8, PT ;  /* 0x000000080200720c */ /* 0x000fda0003f26070 */
[----:B------:R-:W-:Y:S01]  /*0340*/  @!P1 IMAD R0, R8, 0x8, R9 ;  /* 0x0000000808009824 */ /* 0x000fe200078e0209 */
[----:B------:R-:W-:Y:S04]  /*0350*/  @!P1 LDS.64 R6, [R9] ;  /* 0x0000000009069984 */ /* 0x000fe80000000a00 */
[----:B0-----:R-:W0:Y:S02]  /*0360*/  @!P1 LDS.64 R4, [R0] ;  /* 0x0000000000049984 */ /* 0x001e240000000a00 */
[----:B0-----:R-:W-:-:S07]  /*0370*/  @!P1 DADD R4, R4, R6 ;  /* 0x0000000004049229 */ /* 0x001fce0000000006 */
[----:B------:R1:W-:Y:S01]  /*0380*/  @!P1 STS.64 [R9], R4 ;  /* 0x0000000409009388 */ /* 0x0003e20000000a00 */
[----:B------:R-:W-:Y:S01]  /*0390*/  BAR.SYNC.DEFER_BLOCKING 0x0 ;  /* 0x0000000000007b1d */ /* 0x000fe20000010000 */
[----:B------:R-:W-:Y:S01]  /*03a0*/  ISETP.GT.U32.AND P1, PT, R26, 0x3, PT ;  /* 0x000000031a00780c */ /* 0x000fe20003f24070 */
[----:B------:R-:W-:-:S12]  /*03b0*/  IMAD.MOV.U32 R26, RZ, RZ, R8 ;  /* 0x000000ffff1a7224 */ /* 0x000fd800078e0008 */
[----:B-1----:R-:W-:Y:S05]  /*03c0*/  @P1 BRA `(.L_x_6) ;  /* 0xfffffffc00d41947 */ /* 0x002fea000383ffff */
.L_x_5:
[----:B------:R-:W-:Y:S05]  /*03d0*/  @P0 EXIT ;  /* 0x000000000000094d */ /* 0x000fea0003800000 */
[----:B------:R-:W1:Y:S01]  /*03e0*/  S2UR UR5, SR_CgaCtaId ;  /* 0x00000000000579c3 */ /* 0x000e620000008800 */
[----:B------:R-:W-:-:S07]  /*03f0*/  UMOV UR4, 0x400 ;  /* 0x0000040000047882 */ /* 0x000fce0000000000 */
[----:B------:R-:W2:Y:S01]  /*0400*/  LDC.64 R6, c[0x0][0x388] ;  /* 0x0000e200ff067b82 */ /* 0x000ea20000000a00 */
[----:B-1----:R-:W-:Y:S01]  /*0410*/  ULEA UR4, UR5, UR4, 0x18 ;  /* 0x0000000405047291 */ /* 0x002fe2000f8ec0ff */
[----:B--2---:R-:W-:-:S08]  /*0420*/  IMAD.WIDE.U32 R2, R3, 0x8, R6 ;  /* 0x0000000803027825 */ /* 0x004fd000078e0006 */
[----:B0-----:R-:W0:Y:S04]  /*0430*/  LDS.64 R4, [UR4] ;  /* 0x00000004ff047984 */ /* 0x001e280008000a00 */
[----:B0-----:R-:W-:Y:S01]  /*0440*/  STG.E.64 desc[UR6][R2.64], R4 ;  /* 0x0000000402007986 */ /* 0x001fe2000c101b06 */
[----:B------:R-:W-:Y:S05]  /*0450*/  EXIT ;  /* 0x000000000000794d */ /* 0x000fea0003800000 */
        .type           $_Z23calculateVarianceKernelPKdPddi$__internal_accurate_pow,@function
        .size           $_Z23calculateVarianceKernelPKdPddi$__internal_accurate_pow,(.L_x_12 - $_Z23calculateVarianceKernelPKdPddi$__internal_accurate_pow)
$_Z23calculateVarianceKernelPKdPddi$__internal_accurate_pow:
[----:B------:R-:W-:Y:S01]  /*0460*/  DADD R6, -RZ, |R4| ;  /* 0x00000000ff067229 */ /* 0x000fe20000000504 */
[----:B------:R-:W-:Y:S01]  /*0470*/  IMAD.MOV.U32 R14, RZ, RZ, RZ ;  /* 0x000000ffff0e7224 */ /* 0x000fe200078e00ff */
[----:B------:R-:W-:Y:S01]  /*0480*/  MOV R21, 0x3ed0f5d2 ;  /* 0x3ed0f5d200157802 */ /* 0x000fe20000000f00 */
[----:B------:R-:W-:Y:S01]  /*0490*/  IMAD.MOV.U32 R20, RZ, RZ, 0x41ad3b5a ;  /* 0x41ad3b5aff147424 */ /* 0x000fe200078e00ff */
[----:B------:R-:W-:Y:S01]  /*04a0*/  UMOV UR4, 0x7d2cafe2 ;  /* 0x7d2cafe200047882 */ /* 0x000fe20000000000 */
[----:B------:R-:W-:Y:S01]  /*04b0*/  UMOV UR5, 0x3eb0f5ff ;  /* 0x3eb0f5ff00057882 */ /* 0x000fe20000000000 */
[----:B------:R-:W-:Y:S01]  /*04c0*/  UMOV UR8, 0x3b39803f ;  /* 0x3b39803f00087882 */ /* 0x000fe20000000000 */
[----:B------:R-:W-:-:S03]  /*04d0*/  UMOV UR9, 0x3c7abc9e ;  /* 0x3c7abc9e00097882 */ /* 0x000fc60000000000 */
[----:B------:R-:W-:Y:S01]  /*04e0*/  ISETP.GT.U32.AND P0, PT, R7, 0xfffff, PT ;  /* 0x000fffff0700780c */ /* 0x000fe20003f04070 */
[----:B------:R-:W-:-:S12]  /*04f0*/  IMAD.MOV.U32 R10, RZ, RZ, R7 ;  /* 0x000000ffff0a7224 */ /* 0x000fd800078e0007 */
[----:B------:R-:W-:-:S10]  /*0500*/  @!P0 DMUL R8, R6, 1.80143985094819840000e+16 ;  /* 0x4350000006088828 */ /* 0x000fd40000000000 */
[----:B------:R-:W-:Y:S01]  /*0510*/  @!P0 MOV R10, R9 ;  /* 0x00000009000a8202 */ /* 0x000fe20000000f00 */
[----:B------:R-:W-:-:S03]  /*0520*/  @!P0 IMAD.MOV.U32 R6, RZ, RZ, R8 ;  /* 0x000000ffff068224 */ /* 0x000fc600078e0008 */
[----:B------:R-:W-:Y:S01]  /*0530*/  LOP3.LUT R10, R10, 0x800fffff, RZ, 0xc0, !PT ;  /* 0x800fffff0a0a7812 */ /* 0x000fe200078ec0ff */
[----:B------:R-:W-:Y:S01]  /*0540*/  IMAD.MOV.U32 R12, RZ, RZ, R6 ;  /* 0x000000ffff0c7224 */ /* 0x000fe200078e0006 */
[----:B------:R-:W-:Y:S02]  /*0550*/  SHF.R.U32.HI R6, RZ, 0x14, R7 ;  /* 0x00000014ff067819 */ /* 0x000fe40000011607 */
[----:B------:R-:W-:Y:S02]  /*0560*/  LOP3.LUT R13, R10, 0x3ff00000, RZ, 0xfc, !PT ;  /* 0x3ff000000a0d7812 */ /* 0x000fe400078efcff */
[----:B------:R-:W-:Y:S01]  /*0570*/  @!P0 LEA.HI R6, R9, 0xffffffca, RZ, 0xc ;  /* 0xffffffca09068811 */ /* 0x000fe200078f60ff */
[----:B------:R-:W-:Y:S01]  /*0580*/  IMAD.MOV.U32 R9, RZ, RZ, 0x43300000 ;  /* 0x43300000ff097424 */ /* 0x000fe200078e00ff */
[----:B------:R-:W-:-:S03]  /*0590*/  ISETP.GE.U32.AND P1, PT, R13, 0x3ff6a09f, PT ;  /* 0x3ff6a09f0d00780c */ /* 0x000fc60003f26070 */
[----:B------:R-:W-:-:S10]  /*05a0*/  VIADD R8, R6, 0xfffffc01 ;  /* 0xfffffc0106087836 */ /* 0x000fd40000000000 */
[----:B------:R-:W-:Y:S02]  /*05b0*/  @P1 VIADD R11, R13, 0xfff00000 ;  /* 0xfff000000d0b1836 */ /* 0x000fe40000000000 */
[----:B------:R-:W-:Y:S02]  /*05c0*/  @P1 VIADD R8, R6, 0xfffffc02 ;  /* 0xfffffc0206081836 */ /* 0x000fe40000000000 */
[----:B------:R-:W-:-:S03]  /*05d0*/  @P1 IMAD.MOV.U32 R13, RZ, RZ, R11 ;  /* 0x000000ffff0d1224 */ /* 0x000fc600078e000b */
[----:B------:R-:W-:-:S03]  /*05e0*/  LOP3.LUT R8, R8, 0x80000000, RZ, 0x3c, !PT ;  /* 0x8000000008087812 */ /* 0x000fc600078e3cff */
[C---:B------:R-:W-:Y:S02]  /*05f0*/  DADD R16, R12.reuse, 1 ;  /* 0x3ff000000c107429 */ /* 0x040fe40000000000 */
[----:B------:R-:W-:-:S04]  /*0600*/  DADD R12, R12, -1 ;  /* 0xbff000000c0c7429 */ /* 0x000fc80000000000 */
[----:B------:R-:W0:Y:S02]  /*0610*/  MUFU.RCP64H R15, R17 ;  /* 0x00000011000f7308 */ /* 0x000e240000001800 */
[----:B0-----:R-:W-:-:S08]  /*0620*/  DFMA R10, -R16, R14, 1 ;  /* 0x3ff00000100a742b */ /* 0x001fd0000000010e */
[----:B------:R-:W-:-:S08]  /*0630*/  DFMA R10, R10, R10, R10 ;  /* 0x0000000a0a0a722b */ /* 0x000fd0000000000a */
[----:B------:R-:W-:-:S08]  /*0640*/  DFMA R14, R14, R10, R14 ;  /* 0x0000000a0e0e722b */ /* 0x000fd0000000000e */
[----:B------:R-:W-:-:S08]  /*0650*/  DMUL R10, R12, R14 ;  /* 0x0000000e0c0a7228 */ /* 0x000fd00000000000 */
[----:B------:R-:W-:-:S08]  /*0660*/  DFMA R10, R12, R14, R10 ;  /* 0x0000000e0c0a722b */ /* 0x000fd0000000000a */
[----:B------:R-:W-:-:S08]  /*0670*/  DMUL R18, R10, R10 ;  /* 0x0000000a0a127228 */ /* 0x000fd00000000000 */
[----:B------:R-:W-:Y:S01]  /*0680*/  DFMA R16, R18, UR4, R20 ;  /* 0x0000000412107c2b */ /* 0x000fe20008000014 */
[----:B------:R-:W-:Y:S01]  /*0690*/  UMOV UR4, 0x75488a3f ;  /* 0x75488a3f00047882 */ /* 0x000fe20000000000 */
[----:B------:R-:W-:Y:S01]  /*06a0*/  UMOV UR5, 0x3ef3b20a ;  /* 0x3ef3b20a00057882 */ /* 0x000fe20000000000 */
[----:B------:R-:W-:-:S05]  /*06b0*/  DADD R20, R12, -R10 ;  /* 0x000000000c147229 */ /* 0x000fca000000080a */
[----:B------:R-:W-:Y:S01]  /*06c0*/  DFMA R16, R18, R16, UR4 ;  /* 0x0000000412107e2b */ /* 0x000fe20008000010 */
[----:B------:R-:W-:Y:S01]  /*06d0*/  UMOV UR4, 0xe4faecd5 ;  /* 0xe4faecd500047882 */ /* 0x000fe20000000000 */
[----:B------:R-:W-:Y:S01]  /*06e0*/  UMOV UR5, 0x3f1745cd ;  /* 0x3f1745cd00057882 */ /* 0x000fe20000000000 */
[----:B------:R-:W-:-:S05]  /*06f0*/  DADD R22, R20, R20 ;  /* 0x0000000014167229 */ /* 0x000fca0000000014 */
[----:B------:R-:W-:Y:S01]  /*0700*/  DFMA R16, R18, R16, UR4 ;  /* 0x0000000412107e2b */ /* 0x000fe20008000010 */
[----:B------:R-:W-:Y:S01]  /*0710*/  UMOV UR4, 0x258a578b ;  /* 0x258a578b00047882 */ /* 0x000fe20000000000 */
[----:B------:R-:W-:Y:S01]  /*0720*/  UMOV UR5, 0x3f3c71c7 ;  /* 0x3f3c71c700057882 */ /* 0x000fe20000000000 */
[----:B------:R-:W-:-:S05]  /*0730*/  DFMA R22, R12, -R10, R22 ;  /* 0x8000000a0c16722b */ /* 0x000fca0000000016 */
[----:B------:R-:W-:Y:S01]  /*0740*/  DFMA R16, R18, R16, UR4 ;  /* 0x0000000412107e2b */ /* 0x000fe20008000010 */
[----:B------:R-:W-:Y:S01]  /*0750*/  UMOV UR4, 0x9242b910 ;  /* 0x9242b91000047882 */ /* 0x000fe20000000000 */
[----:B------:R-:W-:Y:S01]  /*0760*/  UMOV UR5, 0x3f624924 ;  /* 0x3f62492400057882 */ /* 0x000fe20000000000 */
[----:B------:R-:W-:-:S05]  /*0770*/  DMUL R14, R14, R22 ;  /* 0x000000160e0e7228 */ /* 0x000fca0000000000 */
[----:B------:R-:W-:Y:S01]  /*0780*/  DFMA R16, R18, R16, UR4 ;  /* 0x0000000412107e2b */ /* 0x000fe20008000010 */
[----:B------:R-:W-:Y:S01]  /*0790*/  UMOV UR4, 0x99999dfb ;  /* 0x99999dfb00047882 */ /* 0x000fe20000000000 */
[----:B------:R-:W-:-:S06]  /*07a0*/  UMOV UR5, 0x3f899999 ;  /* 0x3f89999900057882 */ /* 0x000fcc0000000000 */
[----:B------:R-:W-:Y:S01]  /*07b0*/  DFMA R20, R18, R16, UR4 ;  /* 0x0000000412147e2b */ /* 0x000fe20008000010 */
[----:B------:R-:W-:Y:S01]  /*07c0*/  UMOV UR4, 0x55555555 ;  /* 0x5555555500047882 */ /* 0x000fe20000000000 */
[----:B------:R-:W-:Y:S01]  /*07d0*/  UMOV UR5, 0x3fb55555 ;  /* 0x3fb5555500057882 */ /* 0x000fe20000000000 */
[----:B------:R-:W-:-:S05]  /*07e0*/  DMUL R16, R10, R10 ;  /* 0x0000000a0a107228 */ /* 0x000fca0000000000 */
[----:B------:R-:W-:-:S03]  /*07f0*/  DFMA R12, R18, R20, UR4 ;  /* 0x00000004120c7e2b */ /* 0x000fc60008000014 */
[----:B------:R-:W-:-:S05]  /*0800*/  DFMA R24, R10, R10, -R16 ;  /* 0x0000000a0a18722b */ /* 0x000fca0000000810 */
[----:B------:R-:W-:Y:S01]  /*0810*/  DADD R22, -R12, UR4 ;  /* 0x000000040c167e29 */ /* 0x000fe20008000100 */
[----:B------:R-:W-:Y:S01]  /*0820*/  UMOV UR4, 0xb9e7b0 ;  /* 0x00b9e7b000047882 */ /* 0x000fe20000000000 */
[----:B------:R-:W-:-:S06]  /*0830*/  UMOV UR5, 0x3c46a4cb ;  /* 0x3c46a4cb00057882 */ /* 0x000fcc0000000000 */
[----:B------:R-:W-:Y:S02]  /*0840*/  DFMA R18, R18, R20, R22 ;  /* 0x000000141212722b */ /* 0x000fe40000000016 */
[----:B------:R-:W-:Y:S01]  /*0850*/  DMUL R20, R10, R16 ;  /* 0x000000100a147228 */ /* 0x000fe20000000000 */
[----:B------:R-:W-:Y:S02]  /*0860*/  VIADD R23, R15, 0x100000 ;  /* 0x001000000f177836 */ /* 0x000fe40000000000 */
[----:B------:R-:W-:-:S03]  /*0870*/  IMAD.MOV.U32 R22, RZ, RZ, R14 ;  /* 0x000000ffff167224 */ /* 0x000fc600078e000e */
[----:B------:R-:W-:Y:S01]  /*0880*/  DADD R18, R18, -UR4 ;  /* 0x8000000412127e29 */ /* 0x000fe20008000000 */
[----:B------:R-:W-:Y:S01]  /*0890*/  UMOV UR4, 0x80000000 ;  /* 0x8000000000047882 */ /* 0x000fe20000000000 */
[----:B------:R-:W-:Y:S01]  /*08a0*/  UMOV UR5, 0x43300000 ;  /* 0x4330000000057882 */ /* 0x000fe20000000000 */
[C---:B------:R-:W-:Y:S02]  /*08b0*/  DFMA R22, R10.reuse, R22, R24 ;  /* 0x000000160a16722b */ /* 0x040fe40000000018 */
[----:B------:R-:W-:Y:S02]  /*08c0*/  DFMA R24, R10, R16, -R20 ;  /* 0x000000100a18722b */ /* 0x000fe40000000814 */
[----:B------:R-:W-:Y:S01]  /*08d0*/  DADD R8, R8, -UR4 ;  /* 0x8000000408087e29 */ /* 0x000fe20008000000 */
[----:B------:R-:W-:Y:S01]  /*08e0*/  UMOV UR4, 0xfefa39ef ;  /* 0xfefa39ef00047882 */ /* 0x000fe20000000000 */
[----:B------:R-:W-:-:S04]  /*08f0*/  UMOV UR5, 0x3fe62e42 ;  /* 0x3fe62e4200057882 */ /* 0x000fc80000000000 */
[----:B------:R-:W-:Y:S02]  /*0900*/  DFMA R24, R14, R16, R24 ;  /* 0x000000100e18722b */ /* 0x000fe40000000018 */
[----:B------:R-:W-:-:S06]  /*0910*/  DADD R16, R12, R18 ;  /* 0x000000000c107229 */ /* 0x000fcc0000000012 */
[----:B------:R-:W-:Y:S02]  /*0920*/  DFMA R22, R10, R22, R24 ;  /* 0x000000160a16722b */ /* 0x000fe40000000018 */
[----:B------:R-:W-:Y:S02]  /*0930*/  DADD R24, R12, -R16 ;  /* 0x000000000c187229 */ /* 0x000fe40000000810 */
[----:B------:R-:W-:-:S06]  /*0940*/  DMUL R12, R16, R20 ;  /* 0x00000014100c7228 */ /* 0x000fcc0000000000 */
[----:B------:R-:W-:Y:S02]  /*0950*/  DADD R24, R18, R24 ;  /* 0x0000000012187229 */ /* 0x000fe40000000018 */
[----:B------:R-:W-:-:S08]  /*0960*/  DFMA R18, R16, R20, -R12 ;  /* 0x000000141012722b */ /* 0x000fd0000000080c */
[----:B------:R-:W-:-:S08]  /*0970*/  DFMA R18, R16, R22, R18 ;  /* 0x000000161012722b */ /* 0x000fd00000000012 */
[----:B------:R-:W-:-:S08]  /*0980*/  DFMA R24, R24, R20, R18 ;  /* 0x000000141818722b */ /* 0x000fd00000000012 */
[----:B------:R-:W-:-:S08]  /*0990*/  DADD R18, R12, R24 ;  /* 0x000000000c127229 */ /* 0x000fd00000000018 */
[--C-:B------:R-:W-:Y:S02]  /*09a0*/  DADD R16, R10, R18.reuse ;  /* 0x000000000a107229 */ /* 0x100fe40000000012 */
[----:B------:R-:W-:-:S06]  /*09b0*/  DADD R12, R12, -R18 ;  /* 0x000000000c0c7229 */ /* 0x000fcc0000000812 */
[----:B------:R-:W-:Y:S02]  /*09c0*/  DADD R10, R10, -R16 ;  /* 0x000000000a0a7229 */ /* 0x000fe40000000810 */
[----:B------:R-:W-:-:S06]  /*09d0*/  DADD R12, R24, R12 ;  /* 0x00000000180c7229 */ /* 0x000fcc000000000c */
[----:B------:R-:W-:-:S08]  /*09e0*/  DADD R10, R18, R10 ;  /* 0x00000000120a7229 */ /* 0x000fd0000000000a */
[----:B------:R-:W-:-:S08]  /*09f0*/  DADD R10, R12, R10 ;  /* 0x000000000c0a7229 */ /* 0x000fd0000000000a */
[----:B------:R-:W-:-:S08]  /*0a00*/  DADD R10, R14, R10 ;  /* 0x000000000e0a7229 */ /* 0x000fd0000000000a */
[----:B------:R-:W-:-:S08]  /*0a10*/  DADD R12, R16, R10 ;  /* 0x00000000100c7229 */ /* 0x000fd0000000000a */
[--C-:B------:R-:W-:Y:S02]  /*0a20*/  DFMA R6, R8, UR4, R12.reuse ;  /* 0x0000000408067c2b */ /* 0x100fe4000800000c */
[----:B------:R-:W-:-:S06]  /*0a30*/  DADD R16, R16, -R12 ;  /* 0x0000000010107229 */ /* 0x000fcc000000080c */
[----:B------:R-:W-:Y:S02]  /*0a40*/  DFMA R14, R8, -UR4, R6 ;  /* 0x80000004080e7c2b */ /* 0x000fe40008000006 */
[----:B------:R-:W-:-:S06]  /*0a50*/  DADD R16, R10, R16 ;  /* 0x000000000a107229 */ /* 0x000fcc0000000010 */
[----:B------:R-:W-:-:S08]  /*0a60*/  DADD R14, -R12, R14 ;  /* 0x000000000c0e7229 */ /* 0x000fd0000000010e */
[----:B------:R-:W-:-:S08]  /*0a70*/  DADD R14, R16, -R14 ;  /* 0x00000000100e7229 */ /* 0x000fd0000000080e */
[----:B------:R-:W-:-:S08]  /*0a80*/  DFMA R14, R8, UR8, R14 ;  /* 0x00000008080e7c2b */ /* 0x000fd0000800000e */
[----:B------:R-:W-:-:S08]  /*0a90*/  DADD R8, R6, R14 ;  /* 0x0000000006087229 */ /* 0x000fd0000000000e */
[----:B------:R-:W-:Y:S02]  /*0aa0*/  DADD R10, R6, -R8 ;  /* 0x00000000060a7229 */ /* 0x000fe40000000808 */
[----:B------:R-:W-:-:S06]  /*0ab0*/  DMUL R6, R8, 2 ;  /* 0x4000000008067828 */ /* 0x000fcc0000000000 */
[----:B------:R-:W-:Y:S02]  /*0ac0*/  DADD R10, R14, R10 ;  /* 0x000000000e0a7229 */ /* 0x000fe4000000000a */
[----:B------:R-:W-:-:S08]  /*0ad0*/  DFMA R12, R8, 2, -R6 ;  /* 0x40000000080c782b */ /* 0x000fd00000000806 */
[----:B------:R-:W-:Y:S01]  /*0ae0*/  DFMA R12, R10, 2, R12 ;  /* 0x400000000a0c782b */ /* 0x000fe2000000000c */
[----:B------:R-:W-:Y:S01]  /*0af0*/  MOV R10, 0x652b82fe ;  /* 0x652b82fe000a7802 */ /* 0x000fe20000000f00 */
[----:B------:R-:W-:-:S06]  /*0b00*/  IMAD.MOV.U32 R11, RZ, RZ, 0x3ff71547 ;  /* 0x3ff71547ff0b7424 */ /* 0x000fcc00078e00ff */
[----:B------:R-:W-:-:S08]  /*0b10*/  DADD R8, R6, R12 ;  /* 0x0000000006087229 */ /* 0x000fd0000000000c */
[----:B------:R-:W-:Y:S02]  /*0b20*/  DFMA R10, R8, R10, 6.75539944105574400000e+15 ;  /* 0x43380000080a742b */ /* 0x000fe4000000000a */
[----:B------:R-:W-:Y:S01]  /*0b30*/  FSETP.GEU.AND P0, PT, |R9|, 4.1917929649353027344, PT ;  /* 0x4086232b0900780b */ /* 0x000fe20003f0e200 */
[----:B------:R-:W-:-:S05]  /*0b40*/  DADD R6, R6, -R8 ;  /* 0x0000000006067229 */ /* 0x000fca0000000808 */
[----:B------:R-:W-:-:S03]  /*0b50*/  DADD R14, R10, -6.75539944105574400000e+15 ;  /* 0xc33800000a0e7429 */ /* 0x000fc60000000000 */
[----:B------:R-:W-:-:S05]  /*0b60*/  DADD R12, R12, R6 ;  /* 0x000000000c0c7229 */ /* 0x000fca0000000006 */
[----:B------:R-:W-:Y:S01]  /*0b70*/  DFMA R16, R14, -UR4, R8 ;  /* 0x800000040e107c2b */ /* 0x000fe20008000008 */
[----:B------:R-:W-:Y:S01]  /*0b80*/  UMOV UR4, 0x3b39803f ;  /* 0x3b39803f00047882 */ /* 0x000fe20000000000 */
[----:B------:R-:W-:-:S06]  /*0b90*/  UMOV UR5, 0x3c7abc9e ;  /* 0x3c7abc9e00057882 */ /* 0x000fcc0000000000 */
[----:B------:R-:W-:Y:S01]  /*0ba0*/  DFMA R14, R14, -UR4, R16 ;  /* 0x800000040e0e7c2b */ /* 0x000fe20008000010 */
[----:B------:R-:W-:Y:S01]  /*0bb0*/  UMOV UR4, 0x69ce2bdf ;  /* 0x69ce2bdf00047882 */ /* 0x000fe20000000000 */
[----:B------:R-:W-:Y:S01]  /*0bc0*/  IMAD.MOV.U32 R16, RZ, RZ, -0x35dec16 ;  /* 0xfca213eaff107424 */ /* 0x000fe200078e00ff */
[----:B------:R-:W-:Y:S01]  /*0bd0*/  UMOV UR5, 0x3e5ade15 ;  /* 0x3e5ade1500057882 */ /* 0x000fe20000000000 */
[----:B------:R-:W-:-:S06]  /*0be0*/  IMAD.MOV.U32 R17, RZ, RZ, 0x3e928af3 ;  /* 0x3e928af3ff117424 */ /* 0x000fcc00078e00ff */
[----:B------:R-:W-:Y:S01]  /*0bf0*/  DFMA R16, R14, UR4, R16 ;  /* 0x000000040e107c2b */ /* 0x000fe20008000010 */
[----:B------:R-:W-:Y:S01]  /*0c00*/  UMOV UR4, 0x62401315 ;  /* 0x6240131500047882 */ /* 0x000fe20000000000 */
[----:B------:R-:W-:-:S06]  /*0c10*/  UMOV UR5, 0x3ec71dee ;  /* 0x3ec71dee00057882 */ /* 0x000fcc0000000000 */
[----:B------:R-:W-:Y:S01]  /*0c20*/  DFMA R16, R14, R16, UR4 ;  /* 0x000000040e107e2b */ /* 0x000fe20008000010 */
        /* <DEDUP_REMOVED lines=20> */
[----:B------:R-:W-:-:S08]  /*0d70*/  DFMA R16, R14, R16, UR4 ;  /* 0x000000040e107e2b */ /* 0x000fd00008000010 */
[----:B------:R-:W-:-:S08]  /*0d80*/  DFMA R16, R14, R16, 1 ;  /* 0x3ff000000e10742b */ /* 0x000fd00000000010 */
[----:B------:R-:W-:-:S10]  /*0d90*/  DFMA R14, R14, R16, 1 ;  /* 0x3ff000000e0e742b */ /* 0x000fd40000000010 */
[----:B------:R-:W-:Y:S02]  /*0da0*/  IMAD R7, R10, 0x100000, R15 ;  /* 0x001000000a077824 */ /* 0x000fe400078e020f */
[----:B------:R-:W-:Y:S01]  /*0db0*/  IMAD.MOV.U32 R6, RZ, RZ, R14 ;  /* 0x000000ffff067224 */ /* 0x000fe200078e000e */
[----:B------:R-:W-:Y:S06]  /*0dc0*/  @!P0 BRA `(.L_x_7) ;  /* 0x0000000000308947 */ /* 0x000fec0003800000 */
[----:B------:R-:W-:Y:S01]  /*0dd0*/  FSETP.GEU.AND P1, PT, |R9|, 4.2275390625, PT ;  /* 0x408748000900780b */ /* 0x000fe20003f2e200 */
[C---:B------:R-:W-:Y:S02]  /*0de0*/  DADD R16, R8.reuse, +INF ;  /* 0x7ff0000008107429 */ /* 0x040fe40000000000 */
[----:B------:R-:W-:-:S08]  /*0df0*/  DSETP.GEU.AND P0, PT, R8, RZ, PT ;  /* 0x000000ff0800722a */ /* 0x000fd00003f0e000 */
[----:B------:R-:W-:Y:S02]  /*0e00*/  FSEL R7, R17, RZ, P0 ;  /* 0x000000ff11077208 */ /* 0x000fe40000000000 */
[----:B------:R-:W-:-:S04]  /*0e10*/  @!P1 LEA.HI R6, R10, R10, RZ, 0x1 ;  /* 0x0000000a0a069211 */ /* 0x000fc800078f08ff */
[----:B------:R-:W-:Y:S02]  /*0e20*/  @!P1 SHF.R.S32.HI R9, RZ, 0x1, R6 ;  /* 0x00000001ff099819 */ /* 0x000fe40000011406 */
[----:B------:R-:W-:Y:S02]  /*0e30*/  FSEL R6, R16, RZ, P0 ;  /* 0x000000ff10067208 */ /* 0x000fe40000000000 */
[----:B------:R-:W-:Y:S01]  /*0e40*/  @!P1 IADD3 R8, PT, PT, R10, -R9, RZ ;  /* 0x800000090a089210 */ /* 0x000fe20007ffe0ff */
[----:B------:R-:W-:-:S03]  /*0e50*/  @!P1 IMAD R15, R9, 0x100000, R15 ;  /* 0x00100000090f9824 */ /* 0x000fc600078e020f */
[----:B------:R-:W-:Y:S01]  /*0e60*/  @!P1 LEA R9, R8, 0x3ff00000, 0x14 ;  /* 0x3ff0000008099811 */ /* 0x000fe200078ea0ff */
[----:B------:R-:W-:-:S06]  /*0e70*/  @!P1 IMAD.MOV.U32 R8, RZ, RZ, RZ ;  /* 0x000000ffff089224 */ /* 0x000fcc00078e00ff */
[----:B------:R-:W-:-:S11]  /*0e80*/  @!P1 DMUL R6, R14, R8 ;  /* 0x000000080e069228 */ /* 0x000fd60000000000 */
.L_x_7:
[----:B------:R-:W-:Y:S02]  /*0e90*/  DFMA R12, R12, R6, R6 ;  /* 0x000000060c0c722b */ /* 0x000fe40000000006 */
[----:B------:R-:W-:-:S08]  /*0ea0*/  DSETP.NEU.AND P0, PT, |R6|, +INF , PT ;  /* 0x7ff000000600742a */ /* 0x000fd00003f0d200 */
[----:B------:R-:W-:Y:S01]  /*0eb0*/  FSEL R8, R6, R12, !P0 ;  /* 0x0000000c06087208 */ /* 0x000fe20004000000 */
[----:B------:R-:W-:Y:S01]  /*0ec0*/  IMAD.MOV.U32 R6, RZ, RZ, R0 ;  /* 0x000000ffff067224 */ /* 0x000fe200078e0000 */
[----:B------:R-:W-:Y:S01]  /*0ed0*/  FSEL R9, R7, R13, !P0 ;  /* 0x0000000d07097208 */ /* 0x000fe20004000000 */
[----:B------:R-:W-:-:S04]  /*0ee0*/  IMAD.MOV.U32 R7, RZ, RZ, 0x0 ;  /* 0x00000000ff077424 */ /* 0x000fc800078e00ff */
[----:B------:R-:W-:Y:S05]  /*0ef0*/  RET.REL.NODEC R6 `(_Z23calculateVarianceKernelPKdPddi) ;  /* 0xfffffff006407950 */ /* 0x000fea0003c3ffff */
.L_x_8:
[----:B------:R-:W-:-:S00]  /*0f00*/  BRA `(.L_x_8) ;  /* 0xfffffffc00fc7947 */ /* 0x000fc0000383ffff */
[----:B------:R-:W-:-:S00]  /*0f10*/  NOP ;  /* 0x0000000000007918 */ /* 0x000fc00000000000 */
        /* <DEDUP_REMOVED lines=14> */
.L_x_12:


//--------------------- .text._Z25calculateGlobalMeanKernelPKdPdi --------------------------
	.section	.text._Z25calculateGlobalMeanKernelPKdPdi,"ax",@progbits
	.align	128
        .global         _Z25calculateGlobalMeanKernelPKdPdi
        .type           _Z25calculateGlobalMeanKernelPKdPdi,@function
        .size           _Z25calculateGlobalMeanKernelPKdPdi,(.L_x_14 - _Z25calculateGlobalMeanKernelPKdPdi)
        .other          _Z25calculateGlobalMeanKernelPKdPdi,@"STO_CUDA_ENTRY STV_DEFAULT"
_Z25calculateGlobalMeanKernelPKdPdi:
.text._Z25calculateGlobalMeanKernelPKdPdi:
[----:B------:R-:W-:Y:S01]  /*0000*/  LDC R1, c[0x0][0x37c] ;  /* 0x0000df00ff017b82 */ /* 0x000fe20000000800 */
[----:B------:R-:W0:Y:S01]  /*0010*/  S2R R8, SR_TID.X ;  /* 0x0000000000087919 */ /* 0x000e220000002100 */
[----:B------:R-:W0:Y:S01]  /*0020*/  LDCU UR8, c[0x0][0x360] ;  /* 0x00006c00ff0877ac */ /* 0x000e220008000800 */
[----:B------:R-:W-:Y:S01]  /*0030*/  CS2R R2, SRZ ;  /* 0x0000000000027805 */ /* 0x000fe2000001ff00 */
[----:B------:R-:W0:Y:S01]  /*0040*/  S2R R9, SR_CTAID.X ;  /* 0x0000000000097919 */ /* 0x000e220000002500 */
[----:B------:R-:W1:Y:S01]  /*0050*/  LDCU UR4, c[0x0][0x390] ;  /* 0x00007200ff0477ac */ /* 0x000e620008000800 */
[----:B------:R-:W2:Y:S01]  /*0060*/  LDCU.64 UR6, c[0x0][0x358] ;  /* 0x00006b00ff0677ac */ /* 0x000ea20008000a00 */
[----:B0-----:R-:W-:-:S05]  /*0070*/  IMAD R7, R9, UR8, R8 ;  /* 0x0000000809077c24 */ /* 0x001fca000f8e0208 */
[----:B-1----:R-:W-:-:S13]  /*0080*/  ISETP.GE.U32.AND P0, PT, R7, UR4, PT ;  /* 0x0000000407007c0c */ /* 0x002fda000bf06070 */
[----:B------:R-:W0:Y:S02]  /*0090*/  @!P0 LDC.64 R4, c[0x0][0x380] ;  /* 0x0000e000ff048b82 */ /* 0x000e240000000a00 */
[----:B0-----:R-:W-:-:S05]  /*00a0*/  @!P0 IMAD.WIDE.U32 R4, R7, 0x8, R4 ;  /* 0x0000000807048825 */ /* 0x001fca00078e0004 */
[----:B--2---:R-:W2:Y:S01]  /*00b0*/  @!P0 LDG.E.64 R2, desc[UR6][R4.64] ;  /* 0x0000000604028981 */ /* 0x004ea2000c1e1b00 */
[----:B------:R-:W0:Y:S01]  /*00c0*/  S2UR UR5, SR_CgaCtaId ;  /* 0x00000000000579c3 */ /* 0x000e220000008800 */
[----:B------:R-:W-:Y:S01]  /*00d0*/  IMAD.U32 R0, RZ, RZ, UR8 ;  /* 0x00000008ff007e24 */ /* 0x000fe2000f8e00ff */
[----:B------:R-:W-:Y:S01]  /*00e0*/  UMOV UR4, 0x400 ;  /* 0x0000040000047882 */ /* 0x000fe20000000000 */
[----:B------:R-:W-:-:S03]  /*00f0*/  ISETP.NE.AND P0, PT, R8, RZ, PT ;  /* 0x000000ff0800720c */ /* 0x000fc60003f05270 */
[----:B------:R-:W-:Y:S01]  /*0100*/  ISETP.GE.U32.AND P1, PT, R0, 0x2, PT ;  /* 0x000000020000780c */ /* 0x000fe20003f26070 */
[----:B0-----:R-:W-:-:S06]  /*0110*/  ULEA UR4, UR5, UR4, 0x18 ;  /* 0x0000000405047291 */ /* 0x001fcc000f8ec0ff */
[----:B------:R-:W-:-:S05]  /*0120*/  LEA R7, R8, UR4, 0x3 ;  /* 0x0000000408077c11 */ /* 0x000fca000f8e18ff */
[----:B--2---:R0:W-:Y:S01]  /*0130*/  STS.64 [R7], R2 ;  /* 0x0000000207007388 */ /* 0x0041e20000000a00 */
[----:B------:R-:W-:Y:S06]  /*0140*/  BAR.SYNC.DEFER_BLOCKING 0x0 ;  /* 0x0000000000007b1d */ /* 0x000fec0000010000 */
[----:B------:R-:W-:Y:S05]  /*0150*/  @!P1 BRA `(.L_x_9) ;  /* 0x00000000002c9947 */ /* 0x000fea0003800000 */
.L_x_10:
        /* <DEDUP_REMOVED lines=11> */
.L_x_9:
        /* <DEDUP_REMOVED lines=9> */
.L_x_11:
        /* <DEDUP_REMOVED lines=14> */
.L_x_14:


//--------------------- .nv.shared._Z23calculateVarianceKernelPKdPddi --------------------------
	.section	.nv.shared._Z23calculateVarianceKernelPKdPddi,"aw",@nobits
	.sectionflags	@""
	.align	16
	.zero		1024


//--------------------- .nv.shared.reserved.0     --------------------------
	.section	.nv.shared.reserved.0,"aw",@nobits
	.weak		__nv_reservedSMEM_offset_0_alias
	.size		__nv_reservedSMEM_offset_0_alias, 0, 64
	.other		__nv_reservedSMEM_offset_0_alias,@"STO_CUDA_RESERVED_SHARED STV_DEFAULT"
__nv_reservedSMEM_offset_0_alias:
	.zero		0
	.zero		64


//--------------------- .nv.shared._Z25calculateGlobalMeanKernelPKdPdi --------------------------
	.section	.nv.shared._Z25calculateGlobalMeanKernelPKdPdi,"aw",@nobits
	.sectionflags	@""
	.align	16
	.zero		1024


//--------------------- .nv.constant0._Z23calculateVarianceKernelPKdPddi --------------------------
	.section	.nv.constant0._Z23calculateVarianceKernelPKdPddi,"a",@progbits
	.sectionflags	@""
	.align	4
.nv.constant0._Z23calculateVarianceKernelPKdPddi:
	.zero		924


//--------------------- .nv.constant0._Z25calculateGlobalMeanKernelPKdPdi --------------------------
	.section	.nv.constant0._Z25calculateGlobalMeanKernelPKdPdi,"a",@progbits
	.sectionflags	@""
	.align	4
.nv.constant0._Z25calculateGlobalMeanKernelPKdPdi:
	.zero		916


//--------------------- SYMBOLS --------------------------

	.type		.nv.reservedSmem.offset0,@object
	.size		.nv.reservedSmem.offset0,0x4
	.type		.nv.reservedSmem.cap,@object
	.size		.nv.reservedSmem.cap,0x4
